	.headerflags	@"EF_CUDA_TEXMODE_UNIFIED EF_CUDA_64BIT_ADDRESS EF_CUDA_ACCELERATORS EF_CUDA_SM90 EF_CUDA_VIRTUAL_SM(EF_CUDA_SM90)"
	.elftype	@"ET_EXEC"


//--------------------- .nv.info                  --------------------------
	.section	.nv.info,"",@"SHT_CUDA_INFO"
	.align	4


	//----- nvinfo : EIATTR_REGCOUNT
	.align		4
        /*0000*/ 	.byte	0x04, 0x2f
        /*0002*/ 	.short	(.L_3 - .L_2)
	.align		4
.L_2:
        /*0004*/ 	.word	index@(triton_poi_fused__native_batch_norm_legit_no_training_rrelu_with_noise_functional_13)
        /*0008*/ 	.word	0x00000010


	//----- nvinfo : EIATTR_MIN_STACK_SIZE
	.align		4
.L_3:
        /*000c*/ 	.byte	0x04, 0x12
        /*000e*/ 	.short	(.L_5 - .L_4)
	.align		4
.L_4:
        /*0010*/ 	.word	index@(triton_poi_fused__native_batch_norm_legit_no_training_rrelu_with_noise_functional_13)
        /*0014*/ 	.word	0x00000000


	//----- nvinfo : EIATTR_FRAME_SIZE
	.align		4
.L_5:
        /*0018*/ 	.byte	0x04, 0x11
        /*001a*/ 	.short	(.L_7 - .L_6)
	.align		4
.L_6:
        /*001c*/ 	.word	index@(triton_poi_fused__native_batch_norm_legit_no_training_rrelu_with_noise_functional_13)
        /*0020*/ 	.word	0x00000000


	//----- nvinfo : EIATTR_MIN_STACK_SIZE
	.align		4
.L_7:
        /*0024*/ 	.byte	0x04, 0x12
        /*0026*/ 	.short	(.L_9 - .L_8)
	.align		4
.L_8:
        /*0028*/ 	.word	index@(triton_poi_fused__native_batch_norm_legit_no_training_rrelu_with_noise_functional_13)
        /*002c*/ 	.word	0x00000000
.L_9:


//--------------------- .nv.info.triton_poi_fused__native_batch_norm_legit_no_training_rrelu_with_noise_functional_13 --------------------------
	.section	.nv.info.triton_poi_fused__native_batch_norm_legit_no_training_rrelu_with_noise_functional_13,"",@"SHT_CUDA_INFO"
	.sectionflags	@""
	.align	4


	//----- nvinfo : EIATTR_CUDA_API_VERSION
	.align		4
        /*0000*/ 	.byte	0x04, 0x37
        /*0002*/ 	.short	(.L_11 - .L_10)
.L_10:
        /*0004*/ 	.word	0x0000007c


	//----- nvinfo : EIATTR_KPARAM_INFO
	.align		4
.L_11:
        /*0008*/ 	.byte	0x04, 0x17
        /*000a*/ 	.short	(.L_13 - .L_12)
.L_12:
        /*000c*/ 	.word	0x00000000
        /*0010*/ 	.short	0x0006
        /*0012*/ 	.short	0x0030
        /*0014*/ 	.byte	0x00, 0xf0, 0x11, 0x00


	//----- nvinfo : EIATTR_KPARAM_INFO
	.align		4
.L_13:
        /*0018*/ 	.byte	0x04, 0x17
        /*001a*/ 	.short	(.L_15 - .L_14)
.L_14:
        /*001c*/ 	.word	0x00000000
        /*0020*/ 	.short	0x0005
        /*0022*/ 	.short	0x0028
        /*0024*/ 	.byte	0x00, 0xf4, 0x21, 0x00


	//----- nvinfo : EIATTR_KPARAM_INFO
	.align		4
.L_15:
        /*0028*/ 	.byte	0x04, 0x17
        /*002a*/ 	.short	(.L_17 - .L_16)
.L_16:
        /*002c*/ 	.word	0x00000000
        /*0030*/ 	.short	0x0004
        /*0032*/ 	.short	0x0020
        /*0034*/ 	.byte	0x00, 0xf4, 0x21, 0x00


	//----- nvinfo : EIATTR_KPARAM_INFO
	.align		4
.L_17:
        /*0038*/ 	.byte	0x04, 0x17
        /*003a*/ 	.short	(.L_19 - .L_18)
.L_18:
        /*003c*/ 	.word	0x00000000
        /*0040*/ 	.short	0x0003
        /*0042*/ 	.short	0x0018
        /*0044*/ 	.byte	0x00, 0xf4, 0x21, 0x00


	//----- nvinfo : EIATTR_KPARAM_INFO
	.align		4
.L_19:
        /*0048*/ 	.byte	0x04, 0x17
        /*004a*/ 	.short	(.L_21 - .L_20)
.L_20:
        /*004c*/ 	.word	0x00000000
        /*0050*/ 	.short	0x0002
        /*0052*/ 	.short	0x0010
        /*0054*/ 	.byte	0x00, 0xf4, 0x21, 0x00


	//----- nvinfo : EIATTR_KPARAM_INFO
	.align		4
.L_21:
        /*0058*/ 	.byte	0x04, 0x17
        /*005a*/ 	.short	(.L_23 - .L_22)
.L_22:
        /*005c*/ 	.word	0x00000000
        /*0060*/ 	.short	0x0001
        /*0062*/ 	.short	0x0008
        /*0064*/ 	.byte	0x00, 0xf4, 0x21, 0x00


	//----- nvinfo : EIATTR_KPARAM_INFO
	.align		4
.L_23:
        /*0068*/ 	.byte	0x04, 0x17
        /*006a*/ 	.short	(.L_25 - .L_24)
.L_24:
        /*006c*/ 	.word	0x00000000
        /*0070*/ 	.short	0x0000
        /*0072*/ 	.short	0x0000
        /*0074*/ 	.byte	0x00, 0xf4, 0x21, 0x00


	//----- nvinfo : EIATTR_SPARSE_MMA_MASK
	.align		4
.L_25:
        /*0078*/ 	.byte	0x03, 0x50
        /*007a*/ 	.short	0x0000


	//----- nvinfo : EIATTR_MAXREG_COUNT
	.align		4
        /*007c*/ 	.byte	0x03, 0x1b
        /*007e*/ 	.short	0x00ff


	//----- nvinfo : EIATTR_EXIT_INSTR_OFFSETS
	.align		4
        /*0080*/ 	.byte	0x04, 0x1c
        /*0082*/ 	.short	(.L_27 - .L_26)


	//   ....[0]....
.L_26:
        /*0084*/ 	.word	0x000002d0


	//----- nvinfo : EIATTR_REQNTID
	.align		4
.L_27:
        /*0088*/ 	.byte	0x04, 0x10
        /*008a*/ 	.short	(.L_29 - .L_28)
.L_28:
        /*008c*/ 	.word	0x00000080
        /*0090*/ 	.word	0x00000001
        /*0094*/ 	.word	0x00000001


	//----- nvinfo : EIATTR_CBANK_PARAM_SIZE
	.align		4
.L_29:
        /*0098*/ 	.byte	0x03, 0x19
        /*009a*/ 	.short	0x0034


	//----- nvinfo : EIATTR_PARAM_CBANK
	.align		4
        /*009c*/ 	.byte	0x04, 0x0a
        /*009e*/ 	.short	(.L_31 - .L_30)
	.align		4
.L_30:
        /*00a0*/ 	.word	index@(.nv.constant0.triton_poi_fused__native_batch_norm_legit_no_training_rrelu_with_noise_functional_13)
        /*00a4*/ 	.short	0x0210
        /*00a6*/ 	.short	0x0034


	//----- nvinfo : EIATTR_SW_WAR
	.align		4
.L_31:
        /*00a8*/ 	.byte	0x04, 0x36
        /*00aa*/ 	.short	(.L_33 - .L_32)
.L_32:
        /*00ac*/ 	.word	0x00000008
.L_33:


//--------------------- .nv.callgraph             --------------------------
	.section	.nv.callgraph,"",@"SHT_CUDA_CALLGRAPH"
	.align	4
	.sectionentsize	8
	.align		4
        /*0000*/ 	.word	0x00000000
	.align		4
        /*0004*/ 	.word	0xffffffff
	.align		4
        /*0008*/ 	.word	0x00000000
	.align		4
        /*000c*/ 	.word	0xfffffffe
	.align		4
        /*0010*/ 	.word	0x00000000
	.align		4
        /*0014*/ 	.word	0xfffffffd
	.align		4
        /*0018*/ 	.word	0x00000000
	.align		4
        /*001c*/ 	.word	0xfffffffc


//--------------------- .nv.constant4             --------------------------
	.section	.nv.constant4,"a",@progbits
	.align	8
	.align		8
.nv.constant4:
        /*0000*/ 	.dword	_$_str
	.align		8
        /*0008*/ 	.dword	_$_str_$_2


//--------------------- .text.triton_poi_fused__native_batch_norm_legit_no_training_rrelu_with_noise_functional_13 --------------------------
	.section	.text.triton_poi_fused__native_batch_norm_legit_no_training_rrelu_with_noise_functional_13,"ax",@progbits
	.align	128
        .global         triton_poi_fused__native_batch_norm_legit_no_training_rrelu_with_noise_functional_13
        .type           triton_poi_fused__native_batch_norm_legit_no_training_rrelu_with_noise_functional_13,@function
        .size           triton_poi_fused__native_batch_norm_legit_no_training_rrelu_with_noise_functional_13,(.L_x_1 - triton_poi_fused__native_batch_norm_legit_no_training_rrelu_with_noise_functional_13)
        .other          triton_poi_fused__native_batch_norm_legit_no_training_rrelu_with_noise_functional_13,@"STO_CUDA_ENTRY STV_DEFAULT"
triton_poi_fused__native_batch_norm_legit_no_training_rrelu_with_noise_functional_13:
.text.triton_poi_fused__native_batch_norm_legit_no_training_rrelu_with_noise_functional_13:
[----:B------:R-:W-:Y:S01]  /*0000*/  LDC R1, c[0x0][0x28] ;  /* 0x00000a00ff017b82 */ /* 0x000fe20000000800 */
[----:B------:R-:W1:Y:S07]  /*0010*/  S2R R0, SR_TID.X ;  /* 0x0000000000007919 */ /* 0x000e6e0000002100 */
[----:B------:R-:W2:Y:S01]  /*0020*/  LDC.64 R6, c[0x0][0x228] ;  /* 0x00008a00ff067b82 */ /* 0x000ea20000000a00 */
[----:B------:R-:W-:Y:S01]  /*0030*/  ULDC.64 UR4, c[0x0][0x208] ;  /* 0x0000820000047ab9 */ /* 0x000fe20000000a00 */
[----:B------:R-:W3:Y:S06]  /*0040*/  S2R R3, SR_CTAID.X ;  /* 0x0000000000037919 */ /* 0x000eec0000002500 */
[----:B------:R-:W4:Y:S08]  /*0050*/  LDC.64 R4, c[0x0][0x220] ;  /* 0x00008800ff047b82 */ /* 0x000f300000000a00 */
[----:B------:R-:W5:Y:S08]  /*0060*/  LDC.64 R8, c[0x0][0x230] ;  /* 0x00008c00ff087b82 */ /* 0x000f700000000a00 */
[----:B------:R-:W5:Y:S01]  /*0070*/  LDC.64 R10, c[0x0][0x238] ;  /* 0x00008e00ff0a7b82 */ /* 0x000f620000000a00 */
[----:B-1----:R-:W-:-:S02]  /*0080*/  LOP3.LUT R0, R0, 0x7f, RZ, 0xc0, !PT ;  /* 0x0000007f00007812 */ /* 0x002fc400078ec0ff */
[----:B---3--:R-:W-:Y:S02]  /*0090*/  SHF.R.S32.HI R2, RZ, 0x18, R3 ;  /* 0x00000018ff027819 */ /* 0x008fe40000011403 */
[----:B------:R-:W-:Y:S02]  /*00a0*/  LEA R0, R3, R0, 0x7 ;  /* 0x0000000003007211 */ /* 0x000fe400078e38ff */
[----:B------:R-:W-:-:S04]  /*00b0*/  SGXT R3, R2, 0x1 ;  /* 0x000000010203781a */ /* 0x000fc80000000200 */
[----:B------:R-:W-:-:S04]  /*00c0*/  LEA.HI R3, R3, R0, RZ, 0x4 ;  /* 0x0000000003037211 */ /* 0x000fc800078f20ff */
[----:B------:R-:W-:-:S04]  /*00d0*/  LOP3.LUT R3, R3, 0xfffffff0, RZ, 0xc0, !PT ;  /* 0xfffffff003037812 */ /* 0x000fc800078ec0ff */
[----:B------:R-:W-:Y:S02]  /*00e0*/  IADD3 R13, R0, -R3, RZ ;  /* 0x80000003000d7210 */ /* 0x000fe40007ffe0ff */
[----:B------:R-:W1:Y:S03]  /*00f0*/  LDC.64 R2, c[0x0][0x218] ;  /* 0x00008600ff027b82 */ /* 0x000e660000000a00 */
[----:B--2---:R-:W-:-:S06]  /*0100*/  IMAD.WIDE R6, R13, 0x4, R6 ;  /* 0x000000040d067825 */ /* 0x004fcc00078e0206 */
[----:B------:R-:W2:Y:S01]  /*0110*/  LDG.E.EL R6, desc[UR4][R6.64] ;  /* 0x0000000406067981 */ /* 0x000ea2000c2e1900 */
[----:B----4-:R-:W-:-:S04]  /*0120*/  IMAD.WIDE R4, R13, 0x4, R4 ;  /* 0x000000040d047825 */ /* 0x010fc800078e0204 */
[C---:B-----5:R-:W-:Y:S02]  /*0130*/  IMAD.WIDE R8, R13.reuse, 0x4, R8 ;  /* 0x000000040d087825 */ /* 0x060fe400078e0208 */
[----:B------:R3:W4:Y:S02]  /*0140*/  LDG.E.EL R5, desc[UR4][R4.64] ;  /* 0x0000000404057981 */ /* 0x000724000c2e1900 */
[----:B0-----:R-:W-:Y:S02]  /*0150*/  IMAD.WIDE R10, R13, 0x4, R10 ;  /* 0x000000040d0a7825 */ /* 0x001fe400078e020a */
[----:B------:R-:W5:Y:S02]  /*0160*/  LDG.E.EL R8, desc[UR4][R8.64] ;  /* 0x0000000408087981 */ /* 0x000f64000c2e1900 */
[----:B-1----:R-:W-:Y:S02]  /*0170*/  IMAD.WIDE R2, R0, 0x4, R2 ;  /* 0x0000000400027825 */ /* 0x002fe400078e0202 */
[----:B------:R-:W5:Y:S04]  /*0180*/  LDG.E.EL R11, desc[UR4][R10.64] ;  /* 0x000000040a0b7981 */ /* 0x000f68000c2e1900 */
[----:B------:R-:W4:Y:S01]  /*0190*/  LDG.E R2, desc[UR4][R2.64] ;  /* 0x0000000402027981 */ /* 0x000f22000c1e1900 */
[----:B---3--:R-:W-:Y:S01]  /*01a0*/  HFMA2.MMA R4, -RZ, RZ, 1.625, 0 ;  /* 0x3e800000ff047435 */ /* 0x008fe200000001ff */
[----:B--2---:R-:W-:-:S04]  /*01b0*/  FADD R6, R6, 9.9999997473787516356e-06 ;  /* 0x3727c5ac06067421 */ /* 0x004fc80000000000 */
[----:B------:R-:W0:Y:S02]  /*01c0*/  MUFU.SQRT R7, R6 ;  /* 0x0000000600077308 */ /* 0x000e240000002000 */
[C---:B0-----:R-:W-:Y:S02]  /*01d0*/  FSETP.GT.AND P0, PT, R7.reuse, 8.50705917302346158658e+37, PT ;  /* 0x7e8000000700780b */ /* 0x041fe40003f04000 */
[----:B------:R-:W-:-:S11]  /*01e0*/  FSETP.GEU.AND P1, PT, R7, 1.175494350822287508e-38, PT ;  /* 0x008000000700780b */ /* 0x000fd60003f2e000 */
[----:B------:R-:W-:-:S04]  /*01f0*/  @P0 FMUL R7, R7, 0.25 ;  /* 0x3e80000007070820 */ /* 0x000fc80000400000 */
[----:B------:R-:W-:-:S06]  /*0200*/  @!P1 FMUL R7, R7, 16777216 ;  /* 0x4b80000007079820 */ /* 0x000fcc0000400000 */
[----:B------:R-:W0:Y:S01]  /*0210*/  MUFU.RCP R7, R7 ;  /* 0x0000000700077308 */ /* 0x000e220000001000 */
[----:B------:R-:W-:Y:S01]  /*0220*/  FSEL R4, R4, 1, P0 ;  /* 0x3f80000004047808 */ /* 0x000fe20000000000 */
[----:B----4-:R-:W-:Y:S02]  /*0230*/  FADD R5, R2, -R5 ;  /* 0x8000000502057221 */ /* 0x010fe40000000000 */
[----:B------:R-:W1:Y:S02]  /*0240*/  LDC.64 R2, c[0x0][0x210] ;  /* 0x00008400ff027b82 */ /* 0x000e640000000a00 */
[----:B------:R-:W-:-:S04]  /*0250*/  @!P1 FMUL R4, R4, 16777216 ;  /* 0x4b80000004049820 */ /* 0x000fc80000400000 */
[----:B0-----:R-:W-:-:S04]  /*0260*/  FMUL R4, R7, R4 ;  /* 0x0000000407047220 */ /* 0x001fc80000400000 */
[----:B------:R-:W-:-:S04]  /*0270*/  FMUL R4, R5, R4 ;  /* 0x0000000405047220 */ /* 0x000fc80000400000 */
[----:B-----5:R-:W-:-:S05]  /*0280*/  FFMA R11, R8, R4, R11 ;  /* 0x00000004080b7223 */ /* 0x020fca000000000b */
[----:B------:R-:W-:Y:S01]  /*0290*/  FSETP.GT.AND P0, PT, R11, RZ, PT ;  /* 0x000000ff0b00720b */ /* 0x000fe20003f04000 */
[----:B-1----:R-:W-:-:S12]  /*02a0*/  IMAD.WIDE R2, R0, 0x4, R2 ;  /* 0x0000000400027825 */ /* 0x002fd800078e0202 */
[----:B------:R-:W-:-:S05]  /*02b0*/  @!P0 FMUL R11, R11, 0.22916667163372039795 ;  /* 0x3e6aaaab0b0b8820 */ /* 0x000fca0000400000 */
[----:B------:R-:W-:Y:S01]  /*02c0*/  STG.E desc[UR4][R2.64], R11 ;  /* 0x0000000b02007986 */ /* 0x000fe2000c101904 */
[----:B------:R-:W-:Y:S05]  /*02d0*/  EXIT ;  /* 0x000000000000794d */ /* 0x000fea0003800000 */
.L_x_0:
[----:B------:R-:W-:-:S00]  /*02e0*/  BRA `(.L_x_0) ;  /* 0xfffffffc00fc7947 */ /* 0x000fc0000383ffff */
[----:B------:R-:W-:-:S00]  /*02f0*/  NOP ;  /* 0x0000000000007918 */ /* 0x000fc00000000000 */
        /* <DEDUP_REMOVED lines=8> */
.L_x_1:


//--------------------- .nv.global.init           --------------------------
	.section	.nv.global.init,"aw",@progbits
.nv.global.init:
	.type		_$_str,@object
	.size		_$_str,(_$_str_$_2 - _$_str)
_$_str:
        /*0000*/ 	.byte	0x5f, 0x5f, 0x43, 0x55, 0x44, 0x41, 0x5f, 0x46, 0x54, 0x5a, 0x00
	.type		_$_str_$_2,@object
	.size		_$_str_$_2,(.L_1 - _$_str_$_2)
_$_str_$_2:
        /*000b*/ 	.byte	0x5f, 0x5f, 0x43, 0x55, 0x44, 0x41, 0x5f, 0x50, 0x52, 0x45, 0x43, 0x5f, 0x53, 0x51, 0x52, 0x54
        /*001b*/ 	.byte	0x00
.L_1:


//--------------------- .nv.constant0.triton_poi_fused__native_batch_norm_legit_no_training_rrelu_with_noise_functional_13 --------------------------
	.section	.nv.constant0.triton_poi_fused__native_batch_norm_legit_no_training_rrelu_with_noise_functional_13,"a",@progbits
	.sectionflags	@""
	.align	4
.nv.constant0.triton_poi_fused__native_batch_norm_legit_no_training_rrelu_with_noise_functional_13:
	.zero		580
